//
// Generated by NVIDIA NVVM Compiler
//
// Compiler Build ID: CL-36424714
// Cuda compilation tools, release 13.0, V13.0.88
// Based on NVVM 20.0.0
//

.version 9.0
.target sm_100
.address_size 64

	// .globl	_Z16greyscale_kernelPhS_ii

.visible .entry _Z16greyscale_kernelPhS_ii(
	.param .u64 .ptr .align 1 _Z16greyscale_kernelPhS_ii_param_0,
	.param .u64 .ptr .align 1 _Z16greyscale_kernelPhS_ii_param_1,
	.param .u32 _Z16greyscale_kernelPhS_ii_param_2,
	.param .u32 _Z16greyscale_kernelPhS_ii_param_3
)
{
	.reg .pred 	%p<2>;
	.reg .b16 	%rs<4>;
	.reg .b32 	%r<10>;
	.reg .b64 	%rd<9>;
	.reg .b64 	%fd<7>;

	ld.param.u64 	%rd1, [_Z16greyscale_kernelPhS_ii_param_0];
	ld.param.u64 	%rd2, [_Z16greyscale_kernelPhS_ii_param_1];
	ld.param.u32 	%r2, [_Z16greyscale_kernelPhS_ii_param_2];
	ld.param.u32 	%r3, [_Z16greyscale_kernelPhS_ii_param_3];
	mov.u32 	%r4, %ctaid.x;
	mov.u32 	%r5, %ntid.x;
	mov.u32 	%r6, %tid.x;
	mad.lo.s32 	%r1, %r4, %r5, %r6;
	mul.lo.s32 	%r7, %r3, %r2;
	setp.ge.s32 	%p1, %r1, %r7;
	@%p1 bra 	$L__BB0_2;
	cvta.to.global.u64 	%rd3, %rd1;
	cvta.to.global.u64 	%rd4, %rd2;
	mul.lo.s32 	%r8, %r1, 3;
	cvt.s64.s32 	%rd5, %r8;
	add.s64 	%rd6, %rd3, %rd5;
	ld.global.u8 	%rs1, [%rd6];
	ld.global.u8 	%rs2, [%rd6+1];
	ld.global.u8 	%rs3, [%rd6+2];
	cvt.rn.f64.u16 	%fd1, %rs1;
	cvt.rn.f64.u16 	%fd2, %rs2;
	mul.f64 	%fd3, %fd2, 0d3FE6E2EB1C432CA5;
	fma.rn.f64 	%fd4, %fd1, 0d3FCB367A0F9096BC, %fd3;
	cvt.rn.f64.u16 	%fd5, %rs3;
	fma.rn.f64 	%fd6, %fd5, 0d3FB27BB2FEC56D5D, %fd4;
	cvt.rzi.u32.f64 	%r9, %fd6;
	cvt.s64.s32 	%rd7, %r1;
	add.s64 	%rd8, %rd4, %rd7;
	st.global.u8 	[%rd8], %r9;
$L__BB0_2:
	ret;

}


// ===== COMPILED SASS (sm_100) =====

	.target	sm_100

	.elftype	@"ET_EXEC"


//--------------------- .note.nv.tkinfo           --------------------------
	.section	.note.nv.tkinfo,"",@"SHT_NOTE"
	.sectionflags	@"SHF_NOTE_NV_TKINFO"
	.tkinfo
        /*0018*/ 	.word	0x00000002
        /*0030*/ 	.string	""
        /*0030*/ 	.string	"ptxas"
        /*0030*/ 	.string	"Cuda compilation tools, release 13.0, V13.0.88"
        /*0030*/ 	.string	"Build cuda_13.0.r13.0/compiler.36424714_0"
        /*0030*/ 	.string	"-arch sm_100 -m 64 "



//--------------------- .note.nv.cuinfo           --------------------------
	.section	.note.nv.cuinfo,"",@"SHT_NOTE"
	.sectionflags	@"SHF_NOTE_NV_CUINFO"
        /*0018*/ 	.short	0x0002
        /*001a*/ 	.short	0x0064
        /*001c*/ 	.short	0x0082
	.zero		2


//--------------------- .nv.info                  --------------------------
	.section	.nv.info,"",@"SHT_CUDA_INFO"
	.align	4


	//----- nvinfo : EIATTR_REGCOUNT
	.align		4
        /*0000*/ 	.byte	0x04, 0x2f
        /*0002*/ 	.short	(.L_1 - .L_0)
	.align		4
.L_0:
        /*0004*/ 	.word	index@(_Z16greyscale_kernelPhS_ii)
        /*0008*/ 	.word	0x0000000e


	//----- nvinfo : EIATTR_FRAME_SIZE
	.align		4
.L_1:
        /*000c*/ 	.byte	0x04, 0x11
        /*000e*/ 	.short	(.L_3 - .L_2)
	.align		4
.L_2:
        /*0010*/ 	.word	index@(_Z16greyscale_kernelPhS_ii)
        /*0014*/ 	.word	0x00000000


	//----- nvinfo : EIATTR_MIN_STACK_SIZE
	.align		4
.L_3:
        /*0018*/ 	.byte	0x04, 0x12
        /*001a*/ 	.short	(.L_5 - .L_4)
	.align		4
.L_4:
        /*001c*/ 	.word	index@(_Z16greyscale_kernelPhS_ii)
        /*0020*/ 	.word	0x00000000
.L_5:


//--------------------- .nv.compat                --------------------------
	.section	.nv.compat,"",@"SHT_CUDA_COMPAT_INFO"
	.align	4
        /*0000*/ 	.byte	0x02, 0x09, 0x00, 0x00, 0x02, 0x02, 0x01, 0x00, 0x02, 0x05, 0x05, 0x00, 0x03, 0x07, 0x01, 0x01
        /*0010*/ 	.byte	0x02, 0x03, 0x00, 0x00, 0x02, 0x06, 0x01, 0x00, 0x04, 0x0b, 0x08, 0x00, 0x01, 0x00, 0x00, 0x00
        /*0020*/ 	.byte	0x00, 0x00, 0x00, 0x00


//--------------------- .nv.info._Z16greyscale_kernelPhS_ii --------------------------
	.section	.nv.info._Z16greyscale_kernelPhS_ii,"",@"SHT_CUDA_INFO"
	.sectionflags	@""
	.align	4


	//----- nvinfo : EIATTR_CUDA_API_VERSION
	.align		4
        /*0000*/ 	.byte	0x04, 0x37
        /*0002*/ 	.short	(.L_7 - .L_6)
.L_6:
        /*0004*/ 	.word	0x00000082


	//----- nvinfo : EIATTR_KPARAM_INFO
	.align		4
.L_7:
        /*0008*/ 	.byte	0x04, 0x17
        /*000a*/ 	.short	(.L_9 - .L_8)
.L_8:
        /*000c*/ 	.word	0x00000000
        /*0010*/ 	.short	0x0003
        /*0012*/ 	.short	0x0014
        /*0014*/ 	.byte	0x00, 0xf0, 0x11, 0x00


	//----- nvinfo : EIATTR_KPARAM_INFO
	.align		4
.L_9:
        /*0018*/ 	.byte	0x04, 0x17
        /*001a*/ 	.short	(.L_11 - .L_10)
.L_10:
        /*001c*/ 	.word	0x00000000
        /*0020*/ 	.short	0x0002
        /*0022*/ 	.short	0x0010
        /*0024*/ 	.byte	0x00, 0xf0, 0x11, 0x00


	//----- nvinfo : EIATTR_KPARAM_INFO
	.align		4
.L_11:
        /*0028*/ 	.byte	0x04, 0x17
        /*002a*/ 	.short	(.L_13 - .L_12)
.L_12:
        /*002c*/ 	.word	0x00000000
        /*0030*/ 	.short	0x0001
        /*0032*/ 	.short	0x0008
        /*0034*/ 	.byte	0x00, 0xf5, 0x21, 0x00


	//----- nvinfo : EIATTR_KPARAM_INFO
	.align		4
.L_13:
        /*0038*/ 	.byte	0x04, 0x17
        /*003a*/ 	.short	(.L_15 - .L_14)
.L_14:
        /*003c*/ 	.word	0x00000000
        /*0040*/ 	.short	0x0000
        /*0042*/ 	.short	0x0000
        /*0044*/ 	.byte	0x00, 0xf5, 0x21, 0x00


	//----- nvinfo : EIATTR_SPARSE_MMA_MASK
	.align		4
.L_15:
        /*0048*/ 	.byte	0x03, 0x50
        /*004a*/ 	.short	0x0000


	//----- nvinfo : EIATTR_MAXREG_COUNT
	.align		4
        /*004c*/ 	.byte	0x03, 0x1b
        /*004e*/ 	.short	0x00ff


	//----- nvinfo : EIATTR_MERCURY_ISA_VERSION
	.align		4
        /*0050*/ 	.byte	0x03, 0x5f
        /*0052*/ 	.short	0x0101


	//----- nvinfo : EIATTR_VRC_CTA_INIT_COUNT
	.align		4
        /*0054*/ 	.byte	0x02, 0x4a
	.zero		1
	.zero		1


	//----- nvinfo : EIATTR_EXIT_INSTR_OFFSETS
	.align		4
        /*0058*/ 	.byte	0x04, 0x1c
        /*005a*/ 	.short	(.L_17 - .L_16)


	//   ....[0]....
.L_16:
        /*005c*/ 	.word	0x00000080


	//   ....[1]....
        /*0060*/ 	.word	0x00000210


	//----- nvinfo : EIATTR_CBANK_PARAM_SIZE
	.align		4
.L_17:
        /*0064*/ 	.byte	0x03, 0x19
        /*0066*/ 	.short	0x0018


	//----- nvinfo : EIATTR_PARAM_CBANK
	.align		4
        /*0068*/ 	.byte	0x04, 0x0a
        /*006a*/ 	.short	(.L_19 - .L_18)
	.align		4
.L_18:
        /*006c*/ 	.word	index@(.nv.constant0._Z16greyscale_kernelPhS_ii)
        /*0070*/ 	.short	0x0380
        /*0072*/ 	.short	0x0018


	//----- nvinfo : EIATTR_SW_WAR
	.align		4
.L_19:
        /*0074*/ 	.byte	0x04, 0x36
        /*0076*/ 	.short	(.L_21 - .L_20)
.L_20:
        /*0078*/ 	.word	0x00000008
.L_21:


//--------------------- .nv.callgraph             --------------------------
	.section	.nv.callgraph,"",@"SHT_CUDA_CALLGRAPH"
	.align	4
	.sectionentsize	8
	.align		4
        /*0000*/ 	.word	0x00000000
	.align		4
        /*0004*/ 	.word	0xffffffff
	.align		4
        /*0008*/ 	.word	0x00000000
	.align		4
        /*000c*/ 	.word	0xfffffffe
	.align		4
        /*0010*/ 	.word	0x00000000
	.align		4
        /*0014*/ 	.word	0xfffffffd
	.align		4
        /*0018*/ 	.word	0x00000000
	.align		4
        /*001c*/ 	.word	0xfffffffc


//--------------------- .text._Z16greyscale_kernelPhS_ii --------------------------
	.section	.text._Z16greyscale_kernelPhS_ii,"ax",@progbits
	.align	128
        .global         _Z16greyscale_kernelPhS_ii
        .type           _Z16greyscale_kernelPhS_ii,@function
        .size           _Z16greyscale_kernelPhS_ii,(.L_x_1 - _Z16greyscale_kernelPhS_ii)
        .other          _Z16greyscale_kernelPhS_ii,@"STO_CUDA_ENTRY STV_DEFAULT"
_Z16greyscale_kernelPhS_ii:
.text._Z16greyscale_kernelPhS_ii:
[----:B------:R-:W-:Y:S01]  /*0000*/  LDC R1, c[0x0][0x37c] ;  /* 0x0000df00ff017b82 */ /* 0x000fe20000000800 */
[----:B------:R-:W0:Y:S07]  /*0010*/  S2R R3, SR_TID.X ;  /* 0x0000000000037919 */ /* 0x000e2e0000002100 */
[----:B------:R-:W0:Y:S01]  /*0020*/  S2UR UR6, SR_CTAID.X ;  /* 0x00000000000679c3 */ /* 0x000e220000002500 */
[----:B------:R-:W1:Y:S07]  /*0030*/  LDCU.64 UR4, c[0x0][0x390] ;  /* 0x00007200ff0477ac */ /* 0x000e6e0008000a00 */
[----:B------:R-:W0:Y:S01]  /*0040*/  LDC R0, c[0x0][0x360] ;  /* 0x0000d800ff007b82 */ /* 0x000e220000000800 */
[----:B-1----:R-:W-:Y:S01]  /*0050*/  UIMAD UR4, UR5, UR4, URZ ;  /* 0x00000004050472a4 */ /* 0x002fe2000f8e02ff */
[----:B0-----:R-:W-:-:S05]  /*0060*/  IMAD R0, R0, UR6, R3 ;  /* 0x0000000600007c24 */ /* 0x001fca000f8e0203 */
[----:B------:R-:W-:-:S13]  /*0070*/  ISETP.GE.AND P0, PT, R0, UR4, PT ;  /* 0x0000000400007c0c */ /* 0x000fda000bf06270 */
[----:B------:R-:W-:Y:S05]  /*0080*/  @P0 EXIT ;  /* 0x000000000000094d */ /* 0x000fea0003800000 */
[----:B------:R-:W0:Y:S01]  /*0090*/  LDCU.128 UR8, c[0x0][0x380] ;  /* 0x00007000ff0877ac */ /* 0x000e220008000c00 */
[----:B------:R-:W-:Y:S01]  /*00a0*/  IMAD R3, R0, 0x3, RZ ;  /* 0x0000000300037824 */ /* 0x000fe200078e02ff */
[----:B------:R-:W1:Y:S04]  /*00b0*/  LDCU.64 UR4, c[0x0][0x358] ;  /* 0x00006b00ff0477ac */ /* 0x000e680008000a00 */
[----:B0-----:R-:W-:-:S04]  /*00c0*/  IADD3 R2, P0, PT, R3, UR8, RZ ;  /* 0x0000000803027c10 */ /* 0x001fc8000ff1e0ff */
[----:B------:R-:W-:-:S05]  /*00d0*/  LEA.HI.X.SX32 R3, R3, UR9, 0x1, P0 ;  /* 0x0000000903037c11 */ /* 0x000fca00080f0eff */
[----:B-1----:R-:W2:Y:S04]  /*00e0*/  LDG.E.U8 R11, desc[UR4][R2.64+0x1] ;  /* 0x00000104020b7981 */ /* 0x002ea8000c1e1100 */
[----:B------:R-:W3:Y:S04]  /*00f0*/  LDG.E.U8 R10, desc[UR4][R2.64] ;  /* 0x00000004020a7981 */ /* 0x000ee8000c1e1100 */
[----:B------:R0:W4:Y:S01]  /*0100*/  LDG.E.U8 R8, desc[UR4][R2.64+0x2] ;  /* 0x0000020402087981 */ /* 0x000122000c1e1100 */
[----:B------:R-:W-:Y:S01]  /*0110*/  UMOV UR6, 0x1c432ca5 ;  /* 0x1c432ca500067882 */ /* 0x000fe20000000000 */
[----:B------:R-:W-:Y:S01]  /*0120*/  UMOV UR7, 0x3fe6e2eb ;  /* 0x3fe6e2eb00077882 */ /* 0x000fe20000000000 */
[----:B0-----:R-:W-:-:S04]  /*0130*/  IADD3 R2, P0, PT, R0, UR10, RZ ;  /* 0x0000000a00027c10 */ /* 0x001fc8000ff1e0ff */
[----:B------:R-:W-:Y:S01]  /*0140*/  LEA.HI.X.SX32 R3, R0, UR11, 0x1, P0 ;  /* 0x0000000b00037c11 */ /* 0x000fe200080f0eff */
[----:B--2---:R-:W0:Y:S08]  /*0150*/  I2F.F64.U16 R6, R11 ;  /* 0x0000000b00067312 */ /* 0x004e300000101800 */
[----:B---3--:R-:W1:Y:S01]  /*0160*/  I2F.F64.U16 R4, R10 ;  /* 0x0000000a00047312 */ /* 0x008e620000101800 */
[----:B0-----:R-:W-:-:S07]  /*0170*/  DMUL R6, R6, UR6 ;  /* 0x0000000606067c28 */ /* 0x001fce0008000000 */
[----:B----4-:R-:W0:Y:S01]  /*0180*/  I2F.F64.U16 R8, R8 ;  /* 0x0000000800087312 */ /* 0x010e220000101800 */
[----:B------:R-:W-:Y:S01]  /*0190*/  UMOV UR6, 0xf9096bc ;  /* 0x0f9096bc00067882 */ /* 0x000fe20000000000 */
[----:B------:R-:W-:Y:S02]  /*01a0*/  UMOV UR7, 0x3fcb367a ;  /* 0x3fcb367a00077882 */ /* 0x000fe40000000000 */
[----:B-1----:R-:W-:Y:S01]  /*01b0*/  DFMA R4, R4, UR6, R6 ;  /* 0x0000000604047c2b */ /* 0x002fe20008000006 */
[----:B------:R-:W-:Y:S01]  /*01c0*/  UMOV UR6, 0xfec56d5d ;  /* 0xfec56d5d00067882 */ /* 0x000fe20000000000 */
[----:B------:R-:W-:-:S06]  /*01d0*/  UMOV UR7, 0x3fb27bb2 ;  /* 0x3fb27bb200077882 */ /* 0x000fcc0000000000 */
[----:B0-----:R-:W-:-:S10]  /*01e0*/  DFMA R4, R8, UR6, R4 ;  /* 0x0000000608047c2b */ /* 0x001fd40008000004 */
[----:B------:R-:W0:Y:S02]  /*01f0*/  F2I.U32.F64.TRUNC R5, R4 ;  /* 0x0000000400057311 */ /* 0x000e24000030d000 */
[----:B0-----:R-:W-:Y:S01]  /*0200*/  STG.E.U8 desc[UR4][R2.64], R5 ;  /* 0x0000000502007986 */ /* 0x001fe2000c101104 */
[----:B------:R-:W-:Y:S05]  /*0210*/  EXIT ;  /* 0x000000000000794d */ /* 0x000fea0003800000 */
.L_x_0:
[----:B------:R-:W-:-:S00]  /*0220*/  BRA `(.L_x_0) ;  /* 0xfffffffc00fc7947 */ /* 0x000fc0000383ffff */
[----:B------:R-:W-:-:S00]  /*0230*/  NOP ;  /* 0x0000000000007918 */ /* 0x000fc00000000000 */
        /* <DEDUP_REMOVED lines=12> */
.L_x_1:


//--------------------- .nv.shared.reserved.0     --------------------------
	.section	.nv.shared.reserved.0,"aw",@nobits
	.weak		__nv_reservedSMEM_offset_0_alias
	.size		__nv_reservedSMEM_offset_0_alias, 0, 64
	.other		__nv_reservedSMEM_offset_0_alias,@"STO_CUDA_RESERVED_SHARED STV_DEFAULT"
__nv_reservedSMEM_offset_0_alias:
	.zero		0
	.zero		64


//--------------------- .nv.constant0._Z16greyscale_kernelPhS_ii --------------------------
	.section	.nv.constant0._Z16greyscale_kernelPhS_ii,"a",@progbits
	.sectionflags	@""
	.align	4
.nv.constant0._Z16greyscale_kernelPhS_ii:
	.zero		920


//--------------------- SYMBOLS --------------------------

	.type		.nv.reservedSmem.offset0,@object
	.size		.nv.reservedSmem.offset0,0x4
